//
// Generated by NVIDIA NVVM Compiler
//
// Compiler Build ID: CL-36424714
// Cuda compilation tools, release 13.0, V13.0.88
// Based on NVVM 20.0.0
//

.version 9.0
.target sm_100
.address_size 64

	// .globl	_Z9VectorAddPiS_S_
.extern .func  (.param .b32 func_retval0) vprintf
(
	.param .b64 vprintf_param_0,
	.param .b64 vprintf_param_1
)
;
.global .align 1 .b8 $str[30] = {98, 108, 111, 99, 107, 73, 100, 120, 32, 58, 32, 37, 100, 44, 32, 98, 108, 111, 99, 107, 68, 105, 109, 32, 58, 32, 37, 100, 10};

.visible .entry _Z9VectorAddPiS_S_(
	.param .u64 .ptr .align 1 _Z9VectorAddPiS_S__param_0,
	.param .u64 .ptr .align 1 _Z9VectorAddPiS_S__param_1,
	.param .u64 .ptr .align 1 _Z9VectorAddPiS_S__param_2
)
{
	.local .align 8 .b8 	__local_depot0[8];
	.reg .b64 	%SP;
	.reg .b64 	%SPL;
	.reg .b32 	%r<10>;
	.reg .b64 	%rd<15>;

	mov.u64 	%SPL, __local_depot0;
	cvta.local.u64 	%SP, %SPL;
	ld.param.u64 	%rd1, [_Z9VectorAddPiS_S__param_0];
	ld.param.u64 	%rd2, [_Z9VectorAddPiS_S__param_1];
	ld.param.u64 	%rd3, [_Z9VectorAddPiS_S__param_2];
	cvta.to.global.u64 	%rd4, %rd3;
	cvta.to.global.u64 	%rd5, %rd2;
	cvta.to.global.u64 	%rd6, %rd1;
	add.u64 	%rd7, %SP, 0;
	add.u64 	%rd8, %SPL, 0;
	mov.u32 	%r1, %ctaid.x;
	mov.u32 	%r2, %ntid.x;
	mov.u32 	%r3, %tid.x;
	mad.lo.s32 	%r4, %r1, %r2, %r3;
	st.local.v2.u32 	[%rd8], {%r1, %r2};
	mov.u64 	%rd9, $str;
	cvta.global.u64 	%rd10, %rd9;
	{ // callseq 0, 0
	.param .b64 param0;
	st.param.b64 	[param0], %rd10;
	.param .b64 param1;
	st.param.b64 	[param1], %rd7;
	.param .b32 retval0;
	call.uni (retval0), 
	vprintf, 
	(
	param0, 
	param1
	);
	ld.param.b32 	%r5, [retval0];
	} // callseq 0
	mul.wide.s32 	%rd11, %r4, 4;
	add.s64 	%rd12, %rd6, %rd11;
	ld.global.u32 	%r7, [%rd12];
	add.s64 	%rd13, %rd5, %rd11;
	ld.global.u32 	%r8, [%rd13];
	add.s32 	%r9, %r8, %r7;
	add.s64 	%rd14, %rd4, %rd11;
	st.global.u32 	[%rd14], %r9;
	ret;

}


// ===== COMPILED SASS (sm_100) =====

	.target	sm_100

	.elftype	@"ET_EXEC"


//--------------------- .note.nv.tkinfo           --------------------------
	.section	.note.nv.tkinfo,"",@"SHT_NOTE"
	.sectionflags	@"SHF_NOTE_NV_TKINFO"
	.tkinfo
        /*0018*/ 	.word	0x00000002
        /*0030*/ 	.string	""
        /*0030*/ 	.string	"ptxas"
        /*0030*/ 	.string	"Cuda compilation tools, release 13.0, V13.0.88"
        /*0030*/ 	.string	"Build cuda_13.0.r13.0/compiler.36424714_0"
        /*0030*/ 	.string	"-arch sm_100 -m 64 "



//--------------------- .note.nv.cuinfo           --------------------------
	.section	.note.nv.cuinfo,"",@"SHT_NOTE"
	.sectionflags	@"SHF_NOTE_NV_CUINFO"
        /*0018*/ 	.short	0x0002
        /*001a*/ 	.short	0x0064
        /*001c*/ 	.short	0x0082
	.zero		2


//--------------------- .nv.info                  --------------------------
	.section	.nv.info,"",@"SHT_CUDA_INFO"
	.align	4


	//----- nvinfo : EIATTR_REGCOUNT
	.align		4
        /*0000*/ 	.byte	0x04, 0x2f
        /*0002*/ 	.short	(.L_2 - .L_1)
	.align		4
.L_1:
        /*0004*/ 	.word	index@(_Z9VectorAddPiS_S_)
        /*0008*/ 	.word	0x00000018


	//----- nvinfo : EIATTR_FRAME_SIZE
	.align		4
.L_2:
        /*000c*/ 	.byte	0x04, 0x11
        /*000e*/ 	.short	(.L_4 - .L_3)
	.align		4
.L_3:
        /*0010*/ 	.word	index@(_Z9VectorAddPiS_S_)
        /*0014*/ 	.word	0x00000008


	//----- nvinfo : EIATTR_MIN_STACK_SIZE
	.align		4
.L_4:
        /*0018*/ 	.byte	0x04, 0x12
        /*001a*/ 	.short	(.L_6 - .L_5)
	.align		4
.L_5:
        /*001c*/ 	.word	index@(_Z9VectorAddPiS_S_)
        /*0020*/ 	.word	0x00000008
.L_6:


//--------------------- .nv.compat                --------------------------
	.section	.nv.compat,"",@"SHT_CUDA_COMPAT_INFO"
	.align	4
        /*0000*/ 	.byte	0x02, 0x09, 0x00, 0x00, 0x02, 0x02, 0x01, 0x00, 0x02, 0x05, 0x05, 0x00, 0x03, 0x07, 0x01, 0x01
        /*0010*/ 	.byte	0x02, 0x03, 0x00, 0x00, 0x02, 0x06, 0x01, 0x00, 0x04, 0x0b, 0x08, 0x00, 0x09, 0x00, 0x00, 0x00
        /*0020*/ 	.byte	0x00, 0x00, 0x00, 0x00


//--------------------- .nv.info._Z9VectorAddPiS_S_ --------------------------
	.section	.nv.info._Z9VectorAddPiS_S_,"",@"SHT_CUDA_INFO"
	.sectionflags	@""
	.align	4


	//----- nvinfo : EIATTR_CUDA_API_VERSION
	.align		4
        /*0000*/ 	.byte	0x04, 0x37
        /*0002*/ 	.short	(.L_8 - .L_7)
.L_7:
        /*0004*/ 	.word	0x00000082


	//----- nvinfo : EIATTR_KPARAM_INFO
	.align		4
.L_8:
        /*0008*/ 	.byte	0x04, 0x17
        /*000a*/ 	.short	(.L_10 - .L_9)
.L_9:
        /*000c*/ 	.word	0x00000000
        /*0010*/ 	.short	0x0002
        /*0012*/ 	.short	0x0010
        /*0014*/ 	.byte	0x00, 0xf5, 0x21, 0x00


	//----- nvinfo : EIATTR_KPARAM_INFO
	.align		4
.L_10:
        /*0018*/ 	.byte	0x04, 0x17
        /*001a*/ 	.short	(.L_12 - .L_11)
.L_11:
        /*001c*/ 	.word	0x00000000
        /*0020*/ 	.short	0x0001
        /*0022*/ 	.short	0x0008
        /*0024*/ 	.byte	0x00, 0xf5, 0x21, 0x00


	//----- nvinfo : EIATTR_KPARAM_INFO
	.align		4
.L_12:
        /*0028*/ 	.byte	0x04, 0x17
        /*002a*/ 	.short	(.L_14 - .L_13)
.L_13:
        /*002c*/ 	.word	0x00000000
        /*0030*/ 	.short	0x0000
        /*0032*/ 	.short	0x0000
        /*0034*/ 	.byte	0x00, 0xf5, 0x21, 0x00


	//----- nvinfo : EIATTR_SPARSE_MMA_MASK
	.align		4
.L_14:
        /*0038*/ 	.byte	0x03, 0x50
        /*003a*/ 	.short	0x0000


	//----- nvinfo : EIATTR_MAXREG_COUNT
	.align		4
        /*003c*/ 	.byte	0x03, 0x1b
        /*003e*/ 	.short	0x00ff


	//----- nvinfo : EIATTR_EXTERNS
	.align		4
        /*0040*/ 	.byte	0x04, 0x0f
        /*0042*/ 	.short	(.L_16 - .L_15)


	//   ....[0]....
	.align		4
.L_15:
        /*0044*/ 	.word	index@(vprintf)


	//----- nvinfo : EIATTR_MERCURY_ISA_VERSION
	.align		4
.L_16:
        /*0048*/ 	.byte	0x03, 0x5f
        /*004a*/ 	.short	0x0101


	//----- nvinfo : EIATTR_VRC_CTA_INIT_COUNT
	.align		4
        /*004c*/ 	.byte	0x02, 0x4a
	.zero		1
	.zero		1


	//----- nvinfo : EIATTR_SYSCALL_OFFSETS
	.align		4
        /*0050*/ 	.byte	0x04, 0x46
        /*0052*/ 	.short	(.L_18 - .L_17)


	//   ....[0]....
.L_17:
        /*0054*/ 	.word	0x00000120


	//----- nvinfo : EIATTR_EXIT_INSTR_OFFSETS
	.align		4
.L_18:
        /*0058*/ 	.byte	0x04, 0x1c
        /*005a*/ 	.short	(.L_20 - .L_19)


	//   ....[0]....
.L_19:
        /*005c*/ 	.word	0x000001d0


	//----- nvinfo : EIATTR_CBANK_PARAM_SIZE
	.align		4
.L_20:
        /*0060*/ 	.byte	0x03, 0x19
        /*0062*/ 	.short	0x0018


	//----- nvinfo : EIATTR_PARAM_CBANK
	.align		4
        /*0064*/ 	.byte	0x04, 0x0a
        /*0066*/ 	.short	(.L_22 - .L_21)
	.align		4
.L_21:
        /*0068*/ 	.word	index@(.nv.constant0._Z9VectorAddPiS_S_)
        /*006c*/ 	.short	0x0380
        /*006e*/ 	.short	0x0018


	//----- nvinfo : EIATTR_SW_WAR
	.align		4
.L_22:
        /*0070*/ 	.byte	0x04, 0x36
        /*0072*/ 	.short	(.L_24 - .L_23)
.L_23:
        /*0074*/ 	.word	0x00000008
.L_24:


//--------------------- .nv.callgraph             --------------------------
	.section	.nv.callgraph,"",@"SHT_CUDA_CALLGRAPH"
	.align	4
	.sectionentsize	8
	.align		4
        /*0000*/ 	.word	0x00000000
	.align		4
        /*0004*/ 	.word	0xffffffff
	.align		4
        /*0008*/ 	.word	index@(_Z9VectorAddPiS_S_)
	.align		4
        /*000c*/ 	.word	index@(vprintf)
	.align		4
        /*0010*/ 	.word	0x00000000
	.align		4
        /*0014*/ 	.word	0xfffffffe
	.align		4
        /*0018*/ 	.word	0x00000000
	.align		4
        /*001c*/ 	.word	0xfffffffd
	.align		4
        /*0020*/ 	.word	0x00000000
	.align		4
        /*0024*/ 	.word	0xfffffffc


//--------------------- .nv.constant4             --------------------------
	.section	.nv.constant4,"a",@progbits
	.align	8
	.align		8
.nv.constant4:
        /*0000*/ 	.dword	vprintf
	.align		8
        /*0008*/ 	.dword	$str


//--------------------- .text._Z9VectorAddPiS_S_  --------------------------
	.section	.text._Z9VectorAddPiS_S_,"ax",@progbits
	.align	128
        .global         _Z9VectorAddPiS_S_
        .type           _Z9VectorAddPiS_S_,@function
        .size           _Z9VectorAddPiS_S_,(.L_x_2 - _Z9VectorAddPiS_S_)
        .other          _Z9VectorAddPiS_S_,@"STO_CUDA_ENTRY STV_DEFAULT"
_Z9VectorAddPiS_S_:
.text._Z9VectorAddPiS_S_:
[----:B------:R-:W0:Y:S01]  /*0000*/  LDC R1, c[0x0][0x37c] ;  /* 0x0000df00ff017b82 */ /* 0x000e220000000800 */
[----:B------:R-:W1:Y:S01]  /*0010*/  S2R R10, SR_CTAID.X ;  /* 0x00000000000a7919 */ /* 0x000e620000002500 */
[----:B------:R-:W2:Y:S06]  /*0020*/  LDCU UR5, c[0x0][0x2fc] ;  /* 0x00005f80ff0577ac */ /* 0x000eac0008000800 */
[----:B------:R-:W1:Y:S01]  /*0030*/  LDC R11, c[0x0][0x360] ;  /* 0x0000d800ff0b7b82 */ /* 0x000e620000000800 */
[----:B0-----:R-:W-:Y:S01]  /*0040*/  IADD3 R1, PT, PT, R1, -0x8, RZ ;  /* 0xfffffff801017810 */ /* 0x001fe20007ffe0ff */
[----:B------:R-:W0:Y:S01]  /*0050*/  S2R R2, SR_TID.X ;  /* 0x0000000000027919 */ /* 0x000e220000002100 */
[----:B------:R-:W-:Y:S01]  /*0060*/  MOV R0, 0x0 ;  /* 0x0000000000007802 */ /* 0x000fe20000000f00 */
[----:B------:R-:W3:Y:S04]  /*0070*/  LDCU UR4, c[0x0][0x2f8] ;  /* 0x00005f00ff0477ac */ /* 0x000ee80008000800 */
[----:B------:R4:W4:Y:S01]  /*0080*/  LDC.64 R8, c[0x4][R0] ;  /* 0x0100000000087b82 */ /* 0x0009220000000a00 */
[----:B------:R-:W5:Y:S01]  /*0090*/  LDCU.64 UR6, c[0x4][0x8] ;  /* 0x01000100ff0677ac */ /* 0x000f620008000a00 */
[----:B------:R-:W0:Y:S01]  /*00a0*/  LDCU.64 UR36, c[0x0][0x358] ;  /* 0x00006b00ff2477ac */ /* 0x000e220008000a00 */
[----:B---3--:R-:W-:-:S04]  /*00b0*/  IADD3 R6, P0, PT, R1, UR4, RZ ;  /* 0x0000000401067c10 */ /* 0x008fc8000ff1e0ff */
[----:B--2---:R-:W-:Y:S01]  /*00c0*/  IADD3.X R7, PT, PT, RZ, UR5, RZ, P0, !PT ;  /* 0x00000005ff077c10 */ /* 0x004fe200087fe4ff */
[----:B-----5:R-:W-:Y:S01]  /*00d0*/  IMAD.U32 R5, RZ, RZ, UR7 ;  /* 0x00000007ff057e24 */ /* 0x020fe2000f8e00ff */
[----:B------:R-:W-:Y:S01]  /*00e0*/  MOV R4, UR6 ;  /* 0x0000000600047c02 */ /* 0x000fe20008000f00 */
[----:B-1----:R1:W-:Y:S01]  /*00f0*/  STL.64 [R1], R10 ;  /* 0x0000000a01007387 */ /* 0x0023e20000100a00 */
[----:B0-----:R-:W-:-:S07]  /*0100*/  IMAD R2, R10, R11, R2 ;  /* 0x0000000b0a027224 */ /* 0x001fce00078e0202 */
[----:B------:R-:W-:-:S07]  /*0110*/  LEPC R20, `(.L_x_0) ;  /* 0x000000001014794e */ /* 0x000fce0000000000 */
[----:B-1--4-:R-:W-:Y:S05]  /*0120*/  CALL.ABS.NOINC R8 ;  /* 0x0000000008007343 */ /* 0x012fea0003c00000 */
.L_x_0:
[----:B------:R-:W0:Y:S08]  /*0130*/  LDC.64 R4, c[0x0][0x380] ;  /* 0x0000e000ff047b82 */ /* 0x000e300000000a00 */
[----:B------:R-:W1:Y:S08]  /*0140*/  LDC.64 R6, c[0x0][0x388] ;  /* 0x0000e200ff067b82 */ /* 0x000e700000000a00 */
[----:B------:R-:W2:Y:S01]  /*0150*/  LDC.64 R8, c[0x0][0x390] ;  /* 0x0000e400ff087b82 */ /* 0x000ea20000000a00 */
[----:B0-----:R-:W-:-:S06]  /*0160*/  IMAD.WIDE R4, R2, 0x4, R4 ;  /* 0x0000000402047825 */ /* 0x001fcc00078e0204 */
[----:B------:R-:W3:Y:S01]  /*0170*/  LDG.E R4, desc[UR36][R4.64] ;  /* 0x0000002404047981 */ /* 0x000ee2000c1e1900 */
[----:B-1----:R-:W-:-:S06]  /*0180*/  IMAD.WIDE R6, R2, 0x4, R6 ;  /* 0x0000000402067825 */ /* 0x002fcc00078e0206 */
[----:B------:R-:W3:Y:S01]  /*0190*/  LDG.E R7, desc[UR36][R6.64] ;  /* 0x0000002406077981 */ /* 0x000ee2000c1e1900 */
[----:B--2---:R-:W-:-:S04]  /*01a0*/  IMAD.WIDE R2, R2, 0x4, R8 ;  /* 0x0000000402027825 */ /* 0x004fc800078e0208 */
[----:B---3--:R-:W-:-:S05]  /*01b0*/  IMAD.IADD R9, R4, 0x1, R7 ;  /* 0x0000000104097824 */ /* 0x008fca00078e0207 */
[----:B------:R-:W-:Y:S01]  /*01c0*/  STG.E desc[UR36][R2.64], R9 ;  /* 0x0000000902007986 */ /* 0x000fe2000c101924 */
[----:B------:R-:W-:Y:S05]  /*01d0*/  EXIT ;  /* 0x000000000000794d */ /* 0x000fea0003800000 */
.L_x_1:
[----:B------:R-:W-:-:S00]  /*01e0*/  BRA `(.L_x_1) ;  /* 0xfffffffc00fc7947 */ /* 0x000fc0000383ffff */
[----:B------:R-:W-:-:S00]  /*01f0*/  NOP ;  /* 0x0000000000007918 */ /* 0x000fc00000000000 */
        /* <DEDUP_REMOVED lines=8> */
.L_x_2:


//--------------------- .nv.global.init           --------------------------
	.section	.nv.global.init,"aw",@progbits
.nv.global.init:
	.type		$str,@object
	.size		$str,(.L_0 - $str)
$str:
        /*0000*/ 	.byte	0x62, 0x6c, 0x6f, 0x63, 0x6b, 0x49, 0x64, 0x78, 0x20, 0x3a, 0x20, 0x25, 0x64, 0x2c, 0x20, 0x62
        /*0010*/ 	.byte	0x6c, 0x6f, 0x63, 0x6b, 0x44, 0x69, 0x6d, 0x20, 0x3a, 0x20, 0x25, 0x64, 0x0a, 0x00
.L_0:


//--------------------- .nv.shared.reserved.0     --------------------------
	.section	.nv.shared.reserved.0,"aw",@nobits
	.weak		__nv_reservedSMEM_offset_0_alias
	.size		__nv_reservedSMEM_offset_0_alias, 0, 64
	.other		__nv_reservedSMEM_offset_0_alias,@"STO_CUDA_RESERVED_SHARED STV_DEFAULT"
__nv_reservedSMEM_offset_0_alias:
	.zero		0
	.zero		64


//--------------------- .nv.constant0._Z9VectorAddPiS_S_ --------------------------
	.section	.nv.constant0._Z9VectorAddPiS_S_,"a",@progbits
	.sectionflags	@""
	.align	4
.nv.constant0._Z9VectorAddPiS_S_:
	.zero		920


//--------------------- SYMBOLS --------------------------

	.type		.nv.reservedSmem.offset0,@object
	.size		.nv.reservedSmem.offset0,0x4
	.type		vprintf,@function
